	.headerflags	@"EF_CUDA_TEXMODE_UNIFIED EF_CUDA_64BIT_ADDRESS EF_CUDA_ACCELERATORS EF_CUDA_SM90 EF_CUDA_VIRTUAL_SM(EF_CUDA_SM90)"
	.elftype	@"ET_EXEC"


//--------------------- .nv.info                  --------------------------
	.section	.nv.info,"",@"SHT_CUDA_INFO"
	.align	4


	//----- nvinfo : EIATTR_REGCOUNT
	.align		4
        /*0000*/ 	.byte	0x04, 0x2f
        /*0002*/ 	.short	(.L_1 - .L_0)
	.align		4
.L_0:
        /*0004*/ 	.word	index@(triton_poi_fused_add_div_hardtanh_mul_3)
        /*0008*/ 	.word	0x0000000e


	//----- nvinfo : EIATTR_MIN_STACK_SIZE
	.align		4
.L_1:
        /*000c*/ 	.byte	0x04, 0x12
        /*000e*/ 	.short	(.L_3 - .L_2)
	.align		4
.L_2:
        /*0010*/ 	.word	index@(triton_poi_fused_add_div_hardtanh_mul_3)
        /*0014*/ 	.word	0x00000000


	//----- nvinfo : EIATTR_FRAME_SIZE
	.align		4
.L_3:
        /*0018*/ 	.byte	0x04, 0x11
        /*001a*/ 	.short	(.L_5 - .L_4)
	.align		4
.L_4:
        /*001c*/ 	.word	index@(triton_poi_fused_add_div_hardtanh_mul_3)
        /*0020*/ 	.word	0x00000000


	//----- nvinfo : EIATTR_MIN_STACK_SIZE
	.align		4
.L_5:
        /*0024*/ 	.byte	0x04, 0x12
        /*0026*/ 	.short	(.L_7 - .L_6)
	.align		4
.L_6:
        /*0028*/ 	.word	index@(triton_poi_fused_add_div_hardtanh_mul_3)
        /*002c*/ 	.word	0x00000000
.L_7:


//--------------------- .nv.info.triton_poi_fused_add_div_hardtanh_mul_3 --------------------------
	.section	.nv.info.triton_poi_fused_add_div_hardtanh_mul_3,"",@"SHT_CUDA_INFO"
	.sectionflags	@""
	.align	4


	//----- nvinfo : EIATTR_CUDA_API_VERSION
	.align		4
        /*0000*/ 	.byte	0x04, 0x37
        /*0002*/ 	.short	(.L_9 - .L_8)
.L_8:
        /*0004*/ 	.word	0x0000007c


	//----- nvinfo : EIATTR_KPARAM_INFO
	.align		4
.L_9:
        /*0008*/ 	.byte	0x04, 0x17
        /*000a*/ 	.short	(.L_11 - .L_10)
.L_10:
        /*000c*/ 	.word	0x00000000
        /*0010*/ 	.short	0x0003
        /*0012*/ 	.short	0x0018
        /*0014*/ 	.byte	0x00, 0xf0, 0x11, 0x00


	//----- nvinfo : EIATTR_KPARAM_INFO
	.align		4
.L_11:
        /*0018*/ 	.byte	0x04, 0x17
        /*001a*/ 	.short	(.L_13 - .L_12)
.L_12:
        /*001c*/ 	.word	0x00000000
        /*0020*/ 	.short	0x0002
        /*0022*/ 	.short	0x0010
        /*0024*/ 	.byte	0x00, 0xf4, 0x21, 0x00


	//----- nvinfo : EIATTR_KPARAM_INFO
	.align		4
.L_13:
        /*0028*/ 	.byte	0x04, 0x17
        /*002a*/ 	.short	(.L_15 - .L_14)
.L_14:
        /*002c*/ 	.word	0x00000000
        /*0030*/ 	.short	0x0001
        /*0032*/ 	.short	0x0008
        /*0034*/ 	.byte	0x00, 0xf4, 0x21, 0x00


	//----- nvinfo : EIATTR_KPARAM_INFO
	.align		4
.L_15:
        /*0038*/ 	.byte	0x04, 0x17
        /*003a*/ 	.short	(.L_17 - .L_16)
.L_16:
        /*003c*/ 	.word	0x00000000
        /*0040*/ 	.short	0x0000
        /*0042*/ 	.short	0x0000
        /*0044*/ 	.byte	0x00, 0xf4, 0x21, 0x00


	//----- nvinfo : EIATTR_SPARSE_MMA_MASK
	.align		4
.L_17:
        /*0048*/ 	.byte	0x03, 0x50
        /*004a*/ 	.short	0x0000


	//----- nvinfo : EIATTR_MAXREG_COUNT
	.align		4
        /*004c*/ 	.byte	0x03, 0x1b
        /*004e*/ 	.short	0x00ff


	//----- nvinfo : EIATTR_EXIT_INSTR_OFFSETS
	.align		4
        /*0050*/ 	.byte	0x04, 0x1c
        /*0052*/ 	.short	(.L_19 - .L_18)


	//   ....[0]....
.L_18:
        /*0054*/ 	.word	0x000001c0


	//   ....[1]....
        /*0058*/ 	.word	0x000001e0


	//----- nvinfo : EIATTR_REQNTID
	.align		4
.L_19:
        /*005c*/ 	.byte	0x04, 0x10
        /*005e*/ 	.short	(.L_21 - .L_20)
.L_20:
        /*0060*/ 	.word	0x00000080
        /*0064*/ 	.word	0x00000001
        /*0068*/ 	.word	0x00000001


	//----- nvinfo : EIATTR_CBANK_PARAM_SIZE
	.align		4
.L_21:
        /*006c*/ 	.byte	0x03, 0x19
        /*006e*/ 	.short	0x001c


	//----- nvinfo : EIATTR_PARAM_CBANK
	.align		4
        /*0070*/ 	.byte	0x04, 0x0a
        /*0072*/ 	.short	(.L_23 - .L_22)
	.align		4
.L_22:
        /*0074*/ 	.word	index@(.nv.constant0.triton_poi_fused_add_div_hardtanh_mul_3)
        /*0078*/ 	.short	0x0210
        /*007a*/ 	.short	0x001c


	//----- nvinfo : EIATTR_SW_WAR
	.align		4
.L_23:
        /*007c*/ 	.byte	0x04, 0x36
        /*007e*/ 	.short	(.L_25 - .L_24)
.L_24:
        /*0080*/ 	.word	0x00000008
.L_25:


//--------------------- .nv.callgraph             --------------------------
	.section	.nv.callgraph,"",@"SHT_CUDA_CALLGRAPH"
	.align	4
	.sectionentsize	8
	.align		4
        /*0000*/ 	.word	0x00000000
	.align		4
        /*0004*/ 	.word	0xffffffff
	.align		4
        /*0008*/ 	.word	0x00000000
	.align		4
        /*000c*/ 	.word	0xfffffffe
	.align		4
        /*0010*/ 	.word	0x00000000
	.align		4
        /*0014*/ 	.word	0xfffffffd
	.align		4
        /*0018*/ 	.word	0x00000000
	.align		4
        /*001c*/ 	.word	0xfffffffc


//--------------------- .text.triton_poi_fused_add_div_hardtanh_mul_3 --------------------------
	.section	.text.triton_poi_fused_add_div_hardtanh_mul_3,"ax",@progbits
	.align	128
        .global         triton_poi_fused_add_div_hardtanh_mul_3
        .type           triton_poi_fused_add_div_hardtanh_mul_3,@function
        .size           triton_poi_fused_add_div_hardtanh_mul_3,(.L_x_1 - triton_poi_fused_add_div_hardtanh_mul_3)
        .other          triton_poi_fused_add_div_hardtanh_mul_3,@"STO_CUDA_ENTRY STV_DEFAULT"
triton_poi_fused_add_div_hardtanh_mul_3:
.text.triton_poi_fused_add_div_hardtanh_mul_3:
[----:B------:R-:W0:Y:S02]  /*0000*/  LDC R1, c[0x0][0x28] ;  /* 0x00000a00ff017b82 */ /* 0x000e240000000800 */
[----:B------:R-:W1:Y:S01]  /*0010*/  S2R R0, SR_TID.X ;  /* 0x0000000000007919 */ /* 0x000e620000002100 */
[----:B------:R-:W2:Y:S01]  /*0020*/  LDC.64 R4, c[0x0][0x218] ;  /* 0x00008600ff047b82 */ /* 0x000ea20000000a00 */
[----:B------:R-:W-:Y:S01]  /*0030*/  HFMA2.MMA R6, -RZ, RZ, 0, 0 ;  /* 0x00000000ff067435 */ /* 0x000fe200000001ff */
[----:B------:R-:W-:Y:S01]  /*0040*/  ULDC.64 UR4, c[0x0][0x208] ;  /* 0x0000820000047ab9 */ /* 0x000fe20000000a00 */
[----:B------:R-:W3:Y:S01]  /*0050*/  S2R R9, SR_CTAID.X ;  /* 0x0000000000097919 */ /* 0x000ee20000002500 */
[----:B-1----:R-:W-:-:S05]  /*0060*/  LOP3.LUT R0, R0, 0x7f, RZ, 0xc0, !PT ;  /* 0x0000007f00007812 */ /* 0x002fca00078ec0ff */
[----:B---3--:R-:W-:-:S04]  /*0070*/  IMAD R9, R9, 0x80, R0 ;  /* 0x0000008009097824 */ /* 0x008fc800078e0200 */
[C---:B------:R-:W-:Y:S01]  /*0080*/  IMAD.HI R0, R9.reuse, 0x51eb851f, RZ ;  /* 0x51eb851f09007827 */ /* 0x040fe200078e02ff */
[----:B------:R-:W-:-:S04]  /*0090*/  ISETP.GE.AND P0, PT, R9, 0x190, PT ;  /* 0x000001900900780c */ /* 0x000fc80003f06270 */
[----:B------:R-:W-:-:S04]  /*00a0*/  SHF.R.U32.HI R3, RZ, 0x1f, R0 ;  /* 0x0000001fff037819 */ /* 0x000fc80000011600 */
[----:B------:R-:W-:-:S05]  /*00b0*/  LEA.HI.SX32 R3, R0, R3, 0x1d ;  /* 0x0000000300037211 */ /* 0x000fca00078feaff */
[----:B--2---:R-:W-:Y:S02]  /*00c0*/  IMAD.WIDE R4, R3, 0x4, R4 ;  /* 0x0000000403047825 */ /* 0x004fe400078e0204 */
[----:B------:R-:W1:Y:S03]  /*00d0*/  LDC.64 R2, c[0x0][0x210] ;  /* 0x00008400ff027b82 */ /* 0x000e660000000a00 */
[----:B------:R-:W2:Y:S01]  /*00e0*/  @!P0 LDG.E.EL R6, desc[UR4][R4.64] ;  /* 0x0000000404068981 */ /* 0x000ea2000c2e1900 */
[----:B------:R-:W-:Y:S02]  /*00f0*/  IMAD.MOV.U32 R0, RZ, RZ, RZ ;  /* 0x000000ffff007224 */ /* 0x000fe400078e00ff */
[----:B-1----:R-:W-:-:S05]  /*0100*/  IMAD.WIDE R2, R9, 0x4, R2 ;  /* 0x0000000409027825 */ /* 0x002fca00078e0202 */
[----:B------:R-:W3:Y:S01]  /*0110*/  @!P0 LDG.E R0, desc[UR4][R2.64] ;  /* 0x0000000402008981 */ /* 0x000ee2000c1e1900 */
[----:B--2---:R-:W-:Y:S02]  /*0120*/  FADD R8, R6, 3 ;  /* 0x4040000006087421 */ /* 0x004fe40000000000 */
[----:B------:R-:W1:Y:S03]  /*0130*/  LDC.64 R6, c[0x0][0x220] ;  /* 0x00008800ff067b82 */ /* 0x000e660000000a00 */
[----:B------:R-:W-:-:S04]  /*0140*/  FSETP.GTU.AND P1, PT, R8, RZ, PT ;  /* 0x000000ff0800720b */ /* 0x000fc80003f2c000 */
[----:B------:R-:W-:-:S04]  /*0150*/  FSEL R8, R8, RZ, P1 ;  /* 0x000000ff08087208 */ /* 0x000fc80000800000 */
[C---:B------:R-:W-:Y:S01]  /*0160*/  FSETP.GEU.AND P2, PT, R8.reuse, 6, PT ;  /* 0x40c000000800780b */ /* 0x040fe20003f4e000 */
[C---:B------:R-:W-:Y:S01]  /*0170*/  FMUL R11, R8.reuse, 0.16666667163372039795 ;  /* 0x3e2aaaab080b7820 */ /* 0x040fe20000400000 */
[----:B------:R-:W-:-:S11]  /*0180*/  FSETP.NAN.AND P1, PT, R8, R8, PT ;  /* 0x000000080800720b */ /* 0x000fd60003f28000 */
[----:B------:R-:W-:Y:S01]  /*0190*/  @P2 FSEL R11, R11, 1, P1 ;  /* 0x3f8000000b0b2808 */ /* 0x000fe20000800000 */
[----:B-1----:R-:W-:-:S04]  /*01a0*/  IMAD.WIDE R4, R9, 0x4, R6 ;  /* 0x0000000409047825 */ /* 0x002fc800078e0206 */
[----:B---3--:R-:W-:Y:S01]  /*01b0*/  FFMA R11, R11, R0, R0 ;  /* 0x000000000b0b7223 */ /* 0x008fe20000000000 */
[----:B------:R-:W-:Y:S06]  /*01c0*/  @P0 EXIT ;  /* 0x000000000000094d */ /* 0x000fec0003800000 */
[----:B------:R-:W-:Y:S01]  /*01d0*/  STG.E desc[UR4][R4.64], R11 ;  /* 0x0000000b04007986 */ /* 0x000fe2000c101904 */
[----:B------:R-:W-:Y:S05]  /*01e0*/  EXIT ;  /* 0x000000000000794d */ /* 0x000fea0003800000 */
.L_x_0:
[----:B------:R-:W-:-:S00]  /*01f0*/  BRA `(.L_x_0) ;  /* 0xfffffffc00fc7947 */ /* 0x000fc0000383ffff */
[----:B------:R-:W-:-:S00]  /*0200*/  NOP ;  /* 0x0000000000007918 */ /* 0x000fc00000000000 */
[----:B------:R-:W-:-:S00]  /*0210*/  NOP ;  /* 0x0000000000007918 */ /* 0x000fc00000000000 */
[----:B------:R-:W-:-:S00]  /*0220*/  NOP ;  /* 0x0000000000007918 */ /* 0x000fc00000000000 */
[----:B------:R-:W-:-:S00]  /*0230*/  NOP ;  /* 0x0000000000007918 */ /* 0x000fc00000000000 */
[----:B------:R-:W-:-:S00]  /*0240*/  NOP ;  /* 0x0000000000007918 */ /* 0x000fc00000000000 */
[----:B------:R-:W-:-:S00]  /*0250*/  NOP ;  /* 0x0000000000007918 */ /* 0x000fc00000000000 */
[----:B------:R-:W-:-:S00]  /*0260*/  NOP ;  /* 0x0000000000007918 */ /* 0x000fc00000000000 */
[----:B------:R-:W-:-:S00]  /*0270*/  NOP ;  /* 0x0000000000007918 */ /* 0x000fc00000000000 */
.L_x_1:


//--------------------- .nv.constant0.triton_poi_fused_add_div_hardtanh_mul_3 --------------------------
	.section	.nv.constant0.triton_poi_fused_add_div_hardtanh_mul_3,"a",@progbits
	.sectionflags	@""
	.align	4
.nv.constant0.triton_poi_fused_add_div_hardtanh_mul_3:
	.zero		556
